//
// Generated by NVIDIA NVVM Compiler
//
// Compiler Build ID: CL-36424714
// Cuda compilation tools, release 13.0, V13.0.88
// Based on NVVM 20.0.0
//

.version 9.0
.target sm_100
.address_size 64

	// .globl	_Z11matmul_gpu1P6__halfS0_Pfiii

.visible .entry _Z11matmul_gpu1P6__halfS0_Pfiii(
	.param .u64 .ptr .align 1 _Z11matmul_gpu1P6__halfS0_Pfiii_param_0,
	.param .u64 .ptr .align 1 _Z11matmul_gpu1P6__halfS0_Pfiii_param_1,
	.param .u64 .ptr .align 1 _Z11matmul_gpu1P6__halfS0_Pfiii_param_2,
	.param .u32 _Z11matmul_gpu1P6__halfS0_Pfiii_param_3,
	.param .u32 _Z11matmul_gpu1P6__halfS0_Pfiii_param_4,
	.param .u32 _Z11matmul_gpu1P6__halfS0_Pfiii_param_5
)
{
	.reg .pred 	%p<6>;
	.reg .b32 	%r<145>;
	.reg .b32 	%f<125>;
	.reg .b64 	%rd<54>;

	ld.param.u64 	%rd11, [_Z11matmul_gpu1P6__halfS0_Pfiii_param_0];
	ld.param.u64 	%rd13, [_Z11matmul_gpu1P6__halfS0_Pfiii_param_2];
	ld.param.u32 	%r29, [_Z11matmul_gpu1P6__halfS0_Pfiii_param_4];
	ld.param.u32 	%r30, [_Z11matmul_gpu1P6__halfS0_Pfiii_param_5];
	cvta.to.global.u64 	%rd1, %rd11;
	cvta.to.global.u64 	%rd14, %rd13;
	mov.u32 	%r31, %tid.x;
	mov.u32 	%r32, %ctaid.x;
	mov.u32 	%r33, %ntid.x;
	mad.lo.s32 	%r34, %r32, %r33, %r31;
	shr.s32 	%r35, %r34, 31;
	shr.u32 	%r36, %r35, 27;
	add.s32 	%r37, %r34, %r36;
	shr.s32 	%r38, %r37, 5;
	shr.s32 	%r39, %r29, 31;
	shr.u32 	%r40, %r39, 28;
	add.s32 	%r41, %r29, %r40;
	shr.s32 	%r42, %r41, 4;
	div.s32 	%r1, %r38, %r42;
	mul.lo.s32 	%r43, %r1, %r42;
	sub.s32 	%r44, %r38, %r43;
	shl.b32 	%r2, %r1, 4;
	mul.lo.s32 	%r45, %r2, %r29;
	cvt.s64.s32 	%rd15, %r45;
	shl.b32 	%r46, %r44, 4;
	cvt.s64.s32 	%rd2, %r46;
	add.s64 	%rd16, %rd15, %rd2;
	shl.b64 	%rd17, %rd16, 2;
	add.s64 	%rd3, %rd14, %rd17;
	setp.lt.s32 	%p1, %r30, 1;
	mov.f32 	%f117, 0f00000000;
	mov.f32 	%f118, %f117;
	mov.f32 	%f119, %f117;
	mov.f32 	%f120, %f117;
	mov.f32 	%f121, %f117;
	mov.f32 	%f122, %f117;
	mov.f32 	%f123, %f117;
	mov.f32 	%f124, %f117;
	@%p1 bra 	$L__BB0_7;
	mul.lo.s32 	%r48, %r2, %r30;
	cvt.s64.s32 	%rd4, %r48;
	add.s32 	%r49, %r30, -1;
	shr.u32 	%r50, %r49, 4;
	add.s32 	%r3, %r50, 1;
	and.b32  	%r4, %r3, 3;
	setp.lt.u32 	%p2, %r30, 49;
	mov.b32 	%r142, 0;
	mov.f32 	%f117, 0f00000000;
	@%p2 bra 	$L__BB0_4;
	mul.lo.s32 	%r140, %r29, 48;
	shl.b32 	%r139, %r29, 5;
	shl.b32 	%r138, %r29, 4;
	shl.b64 	%rd18, %rd4, 1;
	add.s64 	%rd52, %rd1, %rd18;
	and.b32  	%r52, %r3, 536870908;
	neg.s32 	%r136, %r52;
	mov.f32 	%f117, 0f00000000;
	mov.b32 	%r137, 0;
	mov.f32 	%f118, %f117;
	mov.f32 	%f119, %f117;
	mov.f32 	%f120, %f117;
	mov.f32 	%f121, %f117;
	mov.f32 	%f122, %f117;
	mov.f32 	%f123, %f117;
	mov.f32 	%f124, %f117;
	mov.u32 	%r142, %r137;
$L__BB0_3:
	ld.param.u64 	%rd50, [_Z11matmul_gpu1P6__halfS0_Pfiii_param_1];
	cvt.s64.s32 	%rd19, %r137;
	add.s64 	%rd20, %rd19, %rd2;
	cvta.to.global.u64 	%rd21, %rd50;
	shl.b64 	%rd22, %rd20, 1;
	add.s64 	%rd23, %rd21, %rd22;
	wmma.load.a.sync.aligned.row.m16n16k16.global.f16 	{%r53, %r54, %r55, %r56, %r57, %r58, %r59, %r60}, [%rd52], %r30;
	wmma.load.b.sync.aligned.row.m16n16k16.global.f16 	{%r61, %r62, %r63, %r64, %r65, %r66, %r67, %r68}, [%rd23], %r29;
	wmma.mma.sync.aligned.row.row.m16n16k16.f32.f32 {%f61, %f62, %f63, %f64, %f65, %f66, %f67, %f68}, {%r53, %r54, %r55, %r56, %r57, %r58, %r59, %r60}, {%r61, %r62, %r63, %r64, %r65, %r66, %r67, %r68}, {%f124, %f123, %f122, %f121, %f120, %f119, %f118, %f117};
	add.s64 	%rd24, %rd52, 32;
	cvt.s64.s32 	%rd25, %r138;
	add.s64 	%rd26, %rd25, %rd2;
	shl.b64 	%rd27, %rd26, 1;
	add.s64 	%rd28, %rd21, %rd27;
	wmma.load.a.sync.aligned.row.m16n16k16.global.f16 	{%r69, %r70, %r71, %r72, %r73, %r74, %r75, %r76}, [%rd24], %r30;
	wmma.load.b.sync.aligned.row.m16n16k16.global.f16 	{%r77, %r78, %r79, %r80, %r81, %r82, %r83, %r84}, [%rd28], %r29;
	wmma.mma.sync.aligned.row.row.m16n16k16.f32.f32 {%f69, %f70, %f71, %f72, %f73, %f74, %f75, %f76}, {%r69, %r70, %r71, %r72, %r73, %r74, %r75, %r76}, {%r77, %r78, %r79, %r80, %r81, %r82, %r83, %r84}, {%f61, %f62, %f63, %f64, %f65, %f66, %f67, %f68};
	add.s64 	%rd29, %rd52, 64;
	cvt.s64.s32 	%rd30, %r139;
	add.s64 	%rd31, %rd30, %rd2;
	shl.b64 	%rd32, %rd31, 1;
	add.s64 	%rd33, %rd21, %rd32;
	wmma.load.a.sync.aligned.row.m16n16k16.global.f16 	{%r85, %r86, %r87, %r88, %r89, %r90, %r91, %r92}, [%rd29], %r30;
	wmma.load.b.sync.aligned.row.m16n16k16.global.f16 	{%r93, %r94, %r95, %r96, %r97, %r98, %r99, %r100}, [%rd33], %r29;
	wmma.mma.sync.aligned.row.row.m16n16k16.f32.f32 {%f77, %f78, %f79, %f80, %f81, %f82, %f83, %f84}, {%r85, %r86, %r87, %r88, %r89, %r90, %r91, %r92}, {%r93, %r94, %r95, %r96, %r97, %r98, %r99, %r100}, {%f69, %f70, %f71, %f72, %f73, %f74, %f75, %f76};
	add.s64 	%rd34, %rd52, 96;
	cvt.s64.s32 	%rd35, %r140;
	add.s64 	%rd36, %rd35, %rd2;
	shl.b64 	%rd37, %rd36, 1;
	add.s64 	%rd38, %rd21, %rd37;
	wmma.load.a.sync.aligned.row.m16n16k16.global.f16 	{%r101, %r102, %r103, %r104, %r105, %r106, %r107, %r108}, [%rd34], %r30;
	wmma.load.b.sync.aligned.row.m16n16k16.global.f16 	{%r109, %r110, %r111, %r112, %r113, %r114, %r115, %r116}, [%rd38], %r29;
	wmma.mma.sync.aligned.row.row.m16n16k16.f32.f32 {%f124, %f123, %f122, %f121, %f120, %f119, %f118, %f117}, {%r101, %r102, %r103, %r104, %r105, %r106, %r107, %r108}, {%r109, %r110, %r111, %r112, %r113, %r114, %r115, %r116}, {%f77, %f78, %f79, %f80, %f81, %f82, %f83, %f84};
	add.s32 	%r142, %r142, 64;
	shl.b32 	%r117, %r29, 6;
	add.s32 	%r140, %r140, %r117;
	add.s32 	%r139, %r139, %r117;
	add.s32 	%r138, %r138, %r117;
	add.s32 	%r137, %r137, %r117;
	add.s64 	%rd52, %rd52, 128;
	add.s32 	%r136, %r136, 4;
	setp.ne.s32 	%p3, %r136, 0;
	@%p3 bra 	$L__BB0_3;
$L__BB0_4:
	setp.eq.s32 	%p4, %r4, 0;
	@%p4 bra 	$L__BB0_7;
	ld.param.u64 	%rd49, [_Z11matmul_gpu1P6__halfS0_Pfiii_param_0];
	mul.lo.s32 	%r144, %r142, %r29;
	shl.b32 	%r23, %r29, 4;
	cvt.u64.u32 	%rd39, %r142;
	mul.lo.s32 	%r118, %r1, %r30;
	shl.b32 	%r119, %r118, 4;
	cvt.s64.s32 	%rd40, %r119;
	add.s64 	%rd41, %rd40, %rd39;
	shl.b64 	%rd42, %rd41, 1;
	cvta.to.global.u64 	%rd43, %rd49;
	add.s64 	%rd53, %rd43, %rd42;
	neg.s32 	%r143, %r4;
$L__BB0_6:
	.pragma "nounroll";
	ld.param.u64 	%rd51, [_Z11matmul_gpu1P6__halfS0_Pfiii_param_1];
	cvt.s64.s32 	%rd44, %r144;
	add.s64 	%rd45, %rd44, %rd2;
	cvta.to.global.u64 	%rd46, %rd51;
	shl.b64 	%rd47, %rd45, 1;
	add.s64 	%rd48, %rd46, %rd47;
	wmma.load.a.sync.aligned.row.m16n16k16.global.f16 	{%r120, %r121, %r122, %r123, %r124, %r125, %r126, %r127}, [%rd53], %r30;
	wmma.load.b.sync.aligned.row.m16n16k16.global.f16 	{%r128, %r129, %r130, %r131, %r132, %r133, %r134, %r135}, [%rd48], %r29;
	wmma.mma.sync.aligned.row.row.m16n16k16.f32.f32 {%f124, %f123, %f122, %f121, %f120, %f119, %f118, %f117}, {%r120, %r121, %r122, %r123, %r124, %r125, %r126, %r127}, {%r128, %r129, %r130, %r131, %r132, %r133, %r134, %r135}, {%f124, %f123, %f122, %f121, %f120, %f119, %f118, %f117};
	add.s32 	%r144, %r144, %r23;
	add.s64 	%rd53, %rd53, 32;
	add.s32 	%r143, %r143, 1;
	setp.ne.s32 	%p5, %r143, 0;
	@%p5 bra 	$L__BB0_6;
$L__BB0_7:
	wmma.store.d.sync.aligned.row.m16n16k16.global.f32 	[%rd3], {%f124, %f123, %f122, %f121, %f120, %f119, %f118, %f117}, %r29;
	ret;

}


// ===== COMPILED SASS (sm_100) =====

	.target	sm_100

	.elftype	@"ET_EXEC"


//--------------------- .note.nv.tkinfo           --------------------------
	.section	.note.nv.tkinfo,"",@"SHT_NOTE"
	.sectionflags	@"SHF_NOTE_NV_TKINFO"
	.tkinfo
        /*0018*/ 	.word	0x00000002
        /*0030*/ 	.string	""
        /*0030*/ 	.string	"ptxas"
        /*0030*/ 	.string	"Cuda compilation tools, release 13.0, V13.0.88"
        /*0030*/ 	.string	"Build cuda_13.0.r13.0/compiler.36424714_0"
        /*0030*/ 	.string	"-arch sm_100 -m 64 "



//--------------------- .note.nv.cuinfo           --------------------------
	.section	.note.nv.cuinfo,"",@"SHT_NOTE"
	.sectionflags	@"SHF_NOTE_NV_CUINFO"
        /*0018*/ 	.short	0x0002
        /*001a*/ 	.short	0x0064
        /*001c*/ 	.short	0x0082
	.zero		2


//--------------------- .nv.info                  --------------------------
	.section	.nv.info,"",@"SHT_CUDA_INFO"
	.align	4


	//----- nvinfo : EIATTR_REGCOUNT
	.align		4
        /*0000*/ 	.byte	0x04, 0x2f
        /*0002*/ 	.short	(.L_1 - .L_0)
	.align		4
.L_0:
        /*0004*/ 	.word	index@(_Z11matmul_gpu1P6__halfS0_Pfiii)
        /*0008*/ 	.word	0x00000028


	//----- nvinfo : EIATTR_FRAME_SIZE
	.align		4
.L_1:
        /*000c*/ 	.byte	0x04, 0x11
        /*000e*/ 	.short	(.L_3 - .L_2)
	.align		4
.L_2:
        /*0010*/ 	.word	index@(_Z11matmul_gpu1P6__halfS0_Pfiii)
        /*0014*/ 	.word	0x00000000


	//----- nvinfo : EIATTR_MIN_STACK_SIZE
	.align		4
.L_3:
        /*0018*/ 	.byte	0x04, 0x12
        /*001a*/ 	.short	(.L_5 - .L_4)
	.align		4
.L_4:
        /*001c*/ 	.word	index@(_Z11matmul_gpu1P6__halfS0_Pfiii)
        /*0020*/ 	.word	0x00000000
.L_5:


//--------------------- .nv.compat                --------------------------
	.section	.nv.compat,"",@"SHT_CUDA_COMPAT_INFO"
	.align	4
        /*0000*/ 	.byte	0x02, 0x09, 0x00, 0x00, 0x02, 0x02, 0x01, 0x00, 0x02, 0x05, 0x05, 0x00, 0x03, 0x07, 0x01, 0x01
        /*0010*/ 	.byte	0x02, 0x03, 0x00, 0x00, 0x02, 0x06, 0x01, 0x00, 0x04, 0x0b, 0x08, 0x00, 0x09, 0x00, 0x00, 0x00
        /*0020*/ 	.byte	0x00, 0x00, 0x00, 0x00


//--------------------- .nv.info._Z11matmul_gpu1P6__halfS0_Pfiii --------------------------
	.section	.nv.info._Z11matmul_gpu1P6__halfS0_Pfiii,"",@"SHT_CUDA_INFO"
	.sectionflags	@""
	.align	4


	//----- nvinfo : EIATTR_CUDA_API_VERSION
	.align		4
        /*0000*/ 	.byte	0x04, 0x37
        /*0002*/ 	.short	(.L_7 - .L_6)
.L_6:
        /*0004*/ 	.word	0x00000082


	//----- nvinfo : EIATTR_KPARAM_INFO
	.align		4
.L_7:
        /*0008*/ 	.byte	0x04, 0x17
        /*000a*/ 	.short	(.L_9 - .L_8)
.L_8:
        /*000c*/ 	.word	0x00000000
        /*0010*/ 	.short	0x0005
        /*0012*/ 	.short	0x0020
        /*0014*/ 	.byte	0x00, 0xf0, 0x11, 0x00


	//----- nvinfo : EIATTR_KPARAM_INFO
	.align		4
.L_9:
        /*0018*/ 	.byte	0x04, 0x17
        /*001a*/ 	.short	(.L_11 - .L_10)
.L_10:
        /*001c*/ 	.word	0x00000000
        /*0020*/ 	.short	0x0004
        /*0022*/ 	.short	0x001c
        /*0024*/ 	.byte	0x00, 0xf0, 0x11, 0x00


	//----- nvinfo : EIATTR_KPARAM_INFO
	.align		4
.L_11:
        /*0028*/ 	.byte	0x04, 0x17
        /*002a*/ 	.short	(.L_13 - .L_12)
.L_12:
        /*002c*/ 	.word	0x00000000
        /*0030*/ 	.short	0x0003
        /*0032*/ 	.short	0x0018
        /*0034*/ 	.byte	0x00, 0xf0, 0x11, 0x00


	//----- nvinfo : EIATTR_KPARAM_INFO
	.align		4
.L_13:
        /*0038*/ 	.byte	0x04, 0x17
        /*003a*/ 	.short	(.L_15 - .L_14)
.L_14:
        /*003c*/ 	.word	0x00000000
        /*0040*/ 	.short	0x0002
        /*0042*/ 	.short	0x0010
        /*0044*/ 	.byte	0x00, 0xf5, 0x21, 0x00


	//----- nvinfo : EIATTR_KPARAM_INFO
	.align		4
.L_15:
        /*0048*/ 	.byte	0x04, 0x17
        /*004a*/ 	.short	(.L_17 - .L_16)
.L_16:
        /*004c*/ 	.word	0x00000000
        /*0050*/ 	.short	0x0001
        /*0052*/ 	.short	0x0008
        /*0054*/ 	.byte	0x00, 0xf5, 0x21, 0x00


	//----- nvinfo : EIATTR_KPARAM_INFO
	.align		4
.L_17:
        /*0058*/ 	.byte	0x04, 0x17
        /*005a*/ 	.short	(.L_19 - .L_18)
.L_18:
        /*005c*/ 	.word	0x00000000
        /*0060*/ 	.short	0x0000
        /*0062*/ 	.short	0x0000
        /*0064*/ 	.byte	0x00, 0xf5, 0x21, 0x00


	//----- nvinfo : EIATTR_SPARSE_MMA_MASK
	.align		4
.L_19:
        /*0068*/ 	.byte	0x03, 0x50
        /*006a*/ 	.short	0x0000


	//----- nvinfo : EIATTR_WMMA_USED
	.align		4
        /*006c*/ 	.byte	0x01, 0x2b
	.zero		2


	//----- nvinfo : EIATTR_MAXREG_COUNT
	.align		4
        /*0070*/ 	.byte	0x03, 0x1b
        /*0072*/ 	.short	0x00ff


	//----- nvinfo : EIATTR_MERCURY_ISA_VERSION
	.align		4
        /*0074*/ 	.byte	0x03, 0x5f
        /*0076*/ 	.short	0x0101


	//----- nvinfo : EIATTR_VRC_CTA_INIT_COUNT
	.align		4
        /*0078*/ 	.byte	0x02, 0x4a
	.zero		1
	.zero		1


	//----- nvinfo : EIATTR_EXIT_INSTR_OFFSETS
	.align		4
        /*007c*/ 	.byte	0x04, 0x1c
        /*007e*/ 	.short	(.L_21 - .L_20)


	//   ....[0]....
.L_20:
        /*0080*/ 	.word	0x00001100


	//----- nvinfo : EIATTR_CBANK_PARAM_SIZE
	.align		4
.L_21:
        /*0084*/ 	.byte	0x03, 0x19
        /*0086*/ 	.short	0x0024


	//----- nvinfo : EIATTR_PARAM_CBANK
	.align		4
        /*0088*/ 	.byte	0x04, 0x0a
        /*008a*/ 	.short	(.L_23 - .L_22)
	.align		4
.L_22:
        /*008c*/ 	.word	index@(.nv.constant0._Z11matmul_gpu1P6__halfS0_Pfiii)
        /*0090*/ 	.short	0x0380
        /*0092*/ 	.short	0x0024


	//----- nvinfo : EIATTR_SW_WAR
	.align		4
.L_23:
        /*0094*/ 	.byte	0x04, 0x36
        /*0096*/ 	.short	(.L_25 - .L_24)
.L_24:
        /*0098*/ 	.word	0x00000008
.L_25:


//--------------------- .nv.callgraph             --------------------------
	.section	.nv.callgraph,"",@"SHT_CUDA_CALLGRAPH"
	.align	4
	.sectionentsize	8
	.align		4
        /*0000*/ 	.word	0x00000000
	.align		4
        /*0004*/ 	.word	0xffffffff
	.align		4
        /*0008*/ 	.word	0x00000000
	.align		4
        /*000c*/ 	.word	0xfffffffe
	.align		4
        /*0010*/ 	.word	0x00000000
	.align		4
        /*0014*/ 	.word	0xfffffffd
	.align		4
        /*0018*/ 	.word	0x00000000
	.align		4
        /*001c*/ 	.word	0xfffffffc


//--------------------- .text._Z11matmul_gpu1P6__halfS0_Pfiii --------------------------
	.section	.text._Z11matmul_gpu1P6__halfS0_Pfiii,"ax",@progbits
	.align	128
        .global         _Z11matmul_gpu1P6__halfS0_Pfiii
        .type           _Z11matmul_gpu1P6__halfS0_Pfiii,@function
        .size           _Z11matmul_gpu1P6__halfS0_Pfiii,(.L_x_5 - _Z11matmul_gpu1P6__halfS0_Pfiii)
        .other          _Z11matmul_gpu1P6__halfS0_Pfiii,@"STO_CUDA_ENTRY STV_DEFAULT"
_Z11matmul_gpu1P6__halfS0_Pfiii:
.text._Z11matmul_gpu1P6__halfS0_Pfiii:
[----:B------:R-:W-:Y:S01]  /*0000*/  LDC R1, c[0x0][0x37c] ;  /* 0x0000df00ff017b82 */ /* 0x000fe20000000800 */
[----:B------:R-:W0:Y:S01]  /*0010*/  LDCU UR7, c[0x0][0x39c] ;  /* 0x00007380ff0777ac */ /* 0x000e220008000800 */
[----:B------:R-:W1:Y:S06]  /*0020*/  S2R R0, SR_TID.X ;  /* 0x0000000000007919 */ /* 0x000e6c0000002100 */
[----:B------:R-:W1:Y:S01]  /*0030*/  S2UR UR5, SR_CTAID.X ;  /* 0x00000000000579c3 */ /* 0x000e620000002500 */
[----:B------:R-:W-:Y:S01]  /*0040*/  CS2R R14, SRZ ;  /* 0x00000000000e7805 */ /* 0x000fe2000001ff00 */
[----:B------:R-:W2:Y:S01]  /*0050*/  LDCU UR14, c[0x0][0x3a0] ;  /* 0x00007400ff0e77ac */ /* 0x000ea20008000800 */
[----:B------:R-:W-:-:S02]  /*0060*/  CS2R R12, SRZ ;  /* 0x00000000000c7805 */ /* 0x000fc4000001ff00 */
[----:B------:R-:W-:Y:S01]  /*0070*/  CS2R R10, SRZ ;  /* 0x00000000000a7805 */ /* 0x000fe2000001ff00 */
[----:B------:R-:W3:Y:S02]  /*0080*/  LDCU.64 UR8, c[0x0][0x390] ;  /* 0x00007200ff0877ac */ /* 0x000ee40008000a00 */
[----:B------:R-:W1:Y:S01]  /*0090*/  LDC R5, c[0x0][0x360] ;  /* 0x0000d800ff057b82 */ /* 0x000e620000000800 */
[----:B------:R-:W4:Y:S01]  /*00a0*/  LDCU.64 UR12, c[0x0][0x358] ;  /* 0x00006b00ff0c77ac */ /* 0x000f220008000a00 */
[----:B0-----:R-:W-:-:S04]  /*00b0*/  USHF.R.S32.HI UR4, URZ, 0x1f, UR7 ;  /* 0x0000001fff047899 */ /* 0x001fc80008011407 */
[----:B------:R-:W-:Y:S02]  /*00c0*/  ULEA.HI UR4, UR4, UR7, URZ, 0x4 ;  /* 0x0000000704047291 */ /* 0x000fe4000f8f20ff */
[----:B--2---:R-:W-:Y:S02]  /*00d0*/  UISETP.GE.AND UP0, UPT, UR14, 0x1, UPT ;  /* 0x000000010e00788c */ /* 0x004fe4000bf06270 */
[----:B------:R-:W-:-:S06]  /*00e0*/  USHF.R.S32.HI UR4, URZ, 0x4, UR4 ;  /* 0x00000004ff047899 */ /* 0x000fcc0008011404 */
[----:B------:R-:W-:Y:S02]  /*00f0*/  IMAD.U32 R6, RZ, RZ, UR4 ;  /* 0x00000004ff067e24 */ /* 0x000fe4000f8e00ff */
[----:B-1----:R-:W-:-:S03]  /*0100*/  IMAD R0, R5, UR5, R0 ;  /* 0x0000000505007c24 */ /* 0x002fc6000f8e0200 */
[-C--:B------:R-:W-:Y:S02]  /*0110*/  IABS R7, R6.reuse ;  /* 0x0000000600077213 */ /* 0x080fe40000000000 */
[----:B------:R-:W-:Y:S02]  /*0120*/  SHF.R.S32.HI R5, RZ, 0x1f, R0 ;  /* 0x0000001fff057819 */ /* 0x000fe40000011400 */
[----:B------:R-:W0:Y:S01]  /*0130*/  I2F.RP R4, R7 ;  /* 0x0000000700047306 */ /* 0x000e220000209400 */
[----:B------:R-:W-:Y:S02]  /*0140*/  IABS R6, R6 ;  /* 0x0000000600067213 */ /* 0x000fe40000000000 */
[----:B------:R-:W-:-:S03]  /*0150*/  LEA.HI R5, R5, R0, RZ, 0x5 ;  /* 0x0000000005057211 */ /* 0x000fc600078f28ff */
[----:B------:R-:W-:Y:S01]  /*0160*/  IMAD.MOV R6, RZ, RZ, -R6 ;  /* 0x000000ffff067224 */ /* 0x000fe200078e0a06 */
[----:B------:R-:W-:Y:S01]  /*0170*/  SHF.R.S32.HI R0, RZ, 0x5, R5 ;  /* 0x00000005ff007819 */ /* 0x000fe20000011405 */
[----:B0-----:R-:W0:Y:S02]  /*0180*/  MUFU.RCP R4, R4 ;  /* 0x0000000400047308 */ /* 0x001e240000001000 */
[----:B0-----:R-:W-:Y:S01]  /*0190*/  VIADD R2, R4, 0xffffffe ;  /* 0x0ffffffe04027836 */ /* 0x001fe20000000000 */
[----:B------:R-:W-:-:S05]  /*01a0*/  IABS R4, R0 ;  /* 0x0000000000047213 */ /* 0x000fca0000000000 */
[----:B------:R0:W1:Y:S02]  /*01b0*/  F2I.FTZ.U32.TRUNC.NTZ R3, R2 ;  /* 0x0000000200037305 */ /* 0x000064000021f000 */
[----:B0-----:R-:W-:Y:S02]  /*01c0*/  IMAD.MOV.U32 R2, RZ, RZ, RZ ;  /* 0x000000ffff027224 */ /* 0x001fe400078e00ff */
[----:B-1----:R-:W-:-:S04]  /*01d0*/  IMAD.MOV R8, RZ, RZ, -R3 ;  /* 0x000000ffff087224 */ /* 0x002fc800078e0a03 */
[----:B------:R-:W-:Y:S01]  /*01e0*/  IMAD R5, R8, R7, RZ ;  /* 0x0000000708057224 */ /* 0x000fe200078e02ff */
[----:B------:R-:W-:-:S03]  /*01f0*/  CS2R R8, SRZ ;  /* 0x0000000000087805 */ /* 0x000fc6000001ff00 */
[----:B------:R-:W-:-:S04]  /*0200*/  IMAD.HI.U32 R2, R3, R5, R2 ;  /* 0x0000000503027227 */ /* 0x000fc800078e0002 */
[----:B------:R-:W-:Y:S02]  /*0210*/  IMAD.MOV.U32 R3, RZ, RZ, R4 ;  /* 0x000000ffff037224 */ /* 0x000fe400078e0004 */
[----:B------:R-:W-:Y:S02]  /*0220*/  IMAD.MOV.U32 R4, RZ, RZ, R6 ;  /* 0x000000ffff047224 */ /* 0x000fe400078e0006 */
[----:B------:R-:W-:-:S04]  /*0230*/  IMAD.HI.U32 R5, R2, R3, RZ ;  /* 0x0000000302057227 */ /* 0x000fc800078e00ff */
[----:B------:R-:W-:-:S05]  /*0240*/  IMAD R2, R5, R4, R3 ;  /* 0x0000000405027224 */ /* 0x000fca00078e0203 */
[----:B------:R-:W-:-:S13]  /*0250*/  ISETP.GT.U32.AND P2, PT, R7, R2, PT ;  /* 0x000000020700720c */ /* 0x000fda0003f44070 */
[----:B------:R-:W-:Y:S02]  /*0260*/  @!P2 IMAD.IADD R2, R2, 0x1, -R7 ;  /* 0x000000010202a824 */ /* 0x000fe400078e0a07 */
[----:B------:R-:W-:Y:S01]  /*0270*/  @!P2 VIADD R5, R5, 0x1 ;  /* 0x000000010505a836 */ /* 0x000fe20000000000 */
[----:B------:R-:W-:Y:S02]  /*0280*/  ISETP.NE.AND P2, PT, RZ, UR4, PT ;  /* 0x00000004ff007c0c */ /* 0x000fe4000bf45270 */
[----:B------:R-:W-:Y:S02]  /*0290*/  ISETP.GE.U32.AND P0, PT, R2, R7, PT ;  /* 0x000000070200720c */ /* 0x000fe40003f06070 */
[----:B------:R-:W-:-:S04]  /*02a0*/  LOP3.LUT R2, R0, UR4, RZ, 0x3c, !PT ;  /* 0x0000000400027c12 */ /* 0x000fc8000f8e3cff */
[----:B------:R-:W-:-:S07]  /*02b0*/  ISETP.GE.AND P1, PT, R2, RZ, PT ;  /* 0x000000ff0200720c */ /* 0x000fce0003f26270 */
[----:B------:R-:W-:-:S06]  /*02c0*/  @P0 VIADD R5, R5, 0x1 ;  /* 0x0000000105050836 */ /* 0x000fcc0000000000 */
[----:B------:R-:W-:Y:S01]  /*02d0*/  @!P1 IMAD.MOV R5, RZ, RZ, -R5 ;  /* 0x000000ffff059224 */ /* 0x000fe200078e0a05 */
[----:B------:R-:W-:-:S05]  /*02e0*/  @!P2 LOP3.LUT R5, RZ, UR4, RZ, 0x33, !PT ;  /* 0x00000004ff05ac12 */ /* 0x000fca000f8e33ff */
[----:B------:R-:W-:Y:S02]  /*02f0*/  IMAD.MOV R3, RZ, RZ, -R5 ;  /* 0x000000ffff037224 */ /* 0x000fe400078e0a05 */
[----:B------:R-:W-:Y:S02]  /*0300*/  IMAD.SHL.U32 R6, R5, 0x10, RZ ;  /* 0x0000001005067824 */ /* 0x000fe400078e00ff */
[----:B------:R-:W-:Y:S02]  /*0310*/  IMAD R0, R3, UR4, R0 ;  /* 0x0000000403007c24 */ /* 0x000fe4000f8e0200 */
[----:B------:R-:W-:Y:S02]  /*0320*/  IMAD R3, R6, UR7, RZ ;  /* 0x0000000706037c24 */ /* 0x000fe4000f8e02ff */
[----:B------:R-:W-:-:S05]  /*0330*/  IMAD.SHL.U32 R0, R0, 0x10, RZ ;  /* 0x0000001000007824 */ /* 0x000fca00078e00ff */
[----:B------:R-:W-:Y:S02]  /*0340*/  SHF.R.S32.HI R2, RZ, 0x1f, R0 ;  /* 0x0000001fff027819 */ /* 0x000fe40000011400 */
[----:B------:R-:W-:-:S04]  /*0350*/  IADD3 R4, P0, PT, R3, R0, RZ ;  /* 0x0000000003047210 */ /* 0x000fc80007f1e0ff */
[----:B------:R-:W-:Y:S02]  /*0360*/  LEA.HI.X.SX32 R7, R3, R2, 0x1, P0 ;  /* 0x0000000203077211 */ /* 0x000fe400000f0eff */
[----:B---3--:R-:W-:-:S04]  /*0370*/  LEA R3, P0, R4, UR8, 0x2 ;  /* 0x0000000804037c11 */ /* 0x008fc8000f8010ff */
[----:B------:R-:W-:Y:S01]  /*0380*/  LEA.HI.X R4, R4, UR9, R7, 0x2, P0 ;  /* 0x0000000904047c11 */ /* 0x000fe200080f1407 */
[----:B----4-:R-:W-:Y:S08]  /*0390*/  BRA.U !UP0, `(.L_x_0) ;  /* 0x0000000d08207547 */ /* 0x010ff0000b800000 */
[----:B------:R-:W-:Y:S01]  /*03a0*/  UISETP.GE.U32.AND UP1, UPT, UR14, 0x31, UPT ;  /* 0x000000310e00788c */ /* 0x000fe2000bf26070 */
[----:B------:R-:W-:Y:S01]  /*03b0*/  IMAD.MOV.U32 R15, RZ, RZ, RZ ;  /* 0x000000ffff0f7224 */ /* 0x000fe200078e00ff */
[----:B------:R-:W-:Y:S02]  /*03c0*/  UIADD3 UR4, UPT, UPT, UR14, -0x1, URZ ;  /* 0xffffffff0e047890 */ /* 0x000fe4000fffe0ff */
[----:B------:R-:W-:Y:S02]  /*03d0*/  UIADD3 UR5, UPT, UPT, UR14, -0x1, URZ ;  /* 0xffffffff0e057890 */ /* 0x000fe4000fffe0ff */
[----:B------:R-:W-:Y:S02]  /*03e0*/  ULEA.HI UR4, UR4, 0x1, URZ, 0x1c ;  /* 0x0000000104047891 */ /* 0x000fe4000f8fe0ff */
[----:B------:R-:W-:Y:S02]  /*03f0*/  ULEA.HI UR5, UR5, 0x1, URZ, 0x1c ;  /* 0x0000000105057891 */ /* 0x000fe4000f8fe0ff */
[----:B------:R-:W-:-:S03]  /*0400*/  ULOP3.LUT UR8, UR4, 0x3, URZ, 0xc0, !UPT ;  /* 0x0000000304087892 */ /* 0x000fc6000f8ec0ff */
[----:B------:R-:W-:Y:S01]  /*0410*/  UMOV UR4, URZ ;  /* 0x000000ff00047c82 */ /* 0x000fe20008000000 */
[----:B------:R-:W-:Y:S01]  /*0420*/  UISETP.NE.AND UP0, UPT, UR8, URZ, UPT ;  /* 0x000000ff0800728c */ /* 0x000fe2000bf05270 */
[----:B------:R-:W-:Y:S10]  /*0430*/  BRA.U !UP1, `(.L_x_1) ;  /* 0x00000009091c7547 */ /* 0x000ff4000b800000 */
[----:B------:R-:W0:Y:S01]  /*0440*/  S2R R9, SR_LANEID ;  /* 0x0000000000097919 */ /* 0x000e220000000000 */
[----:B------:R-:W1:Y:S01]  /*0450*/  LDCU.64 UR16, c[0x0][0x380] ;  /* 0x00007000ff1077ac */ /* 0x000e620008000a00 */
[----:B------:R-:W-:Y:S01]  /*0460*/  IMAD R6, R6, UR14, RZ ;  /* 0x0000000e06067c24 */ /* 0x000fe2000f8e02ff */
[----:B------:R-:W-:Y:S01]  /*0470*/  CS2R R14, SRZ ;  /* 0x00000000000e7805 */ /* 0x000fe2000001ff00 */
[----:B------:R-:W-:Y:S01]  /*0480*/  IMAD.MOV.U32 R29, RZ, RZ, RZ ;  /* 0x000000ffff1d7224 */ /* 0x000fe200078e00ff */
[----:B------:R-:W-:Y:S01]  /*0490*/  USHF.R.U32.HI UR6, URZ, 0x1, UR7 ;  /* 0x00000001ff067899 */ /* 0x000fe20008011607 */
[----:B------:R-:W-:Y:S01]  /*04a0*/  CS2R R12, SRZ ;  /* 0x00000000000c7805 */ /* 0x000fe2000001ff00 */
[----:B------:R-:W-:Y:S01]  /*04b0*/  USHF.R.U32.HI UR4, URZ, 0x1, UR14 ;  /* 0x00000001ff047899 */ /* 0x000fe2000801160e */
[----:B------:R-:W-:Y:S01]  /*04c0*/  SHF.R.S32.HI R11, RZ, 0x1f, R6 ;  /* 0x0000001fff0b7819 */ /* 0x000fe20000011406 */
[----:B------:R-:W-:Y:S02]  /*04d0*/  ULOP3.LUT UR5, UR5, 0x1ffffffc, URZ, 0xc0, !UPT ;  /* 0x1ffffffc05057892 */ /* 0x000fe4000f8ec0ff */
[----:B------:R-:W-:-:S02]  /*04e0*/  UIMAD UR9, UR7, 0x30, URZ ;  /* 0x00000030070978a4 */ /* 0x000fc4000f8e02ff */
[----:B------:R-:W-:Y:S02]  /*04f0*/  USHF.L.U32 UR10, UR7, 0x5, URZ ;  /* 0x00000005070a7899 */ /* 0x000fe400080006ff */
[----:B------:R-:W-:Y:S01]  /*0500*/  USHF.L.U32 UR11, UR7, 0x4, URZ ;  /* 0x00000004070b7899 */ /* 0x000fe200080006ff */
[----:B-1----:R-:W-:-:S04]  /*0510*/  LEA R7, P0, R6, UR16, 0x1 ;  /* 0x0000001006077c11 */ /* 0x002fc8000f8008ff */
[----:B------:R-:W-:Y:S02]  /*0520*/  LEA.HI.X R6, R6, UR17, R11, 0x1, P0 ;  /* 0x0000001106067c11 */ /* 0x000fe400080f0c0b */
[----:B------:R-:W-:Y:S01]  /*0530*/  CS2R R10, SRZ ;  /* 0x00000000000a7805 */ /* 0x000fe2000001ff00 */
[----:B------:R-:W1:Y:S01]  /*0540*/  LDCU.64 UR16, c[0x0][0x388] ;  /* 0x00007100ff1077ac */ /* 0x000e620008000a00 */
[----:B0-----:R-:W-:Y:S02]  /*0550*/  LOP3.LUT R28, R9, 0x3, RZ, 0xc0, !PT ;  /* 0x00000003091c7812 */ /* 0x001fe400078ec0ff */
[----:B------:R-:W-:-:S05]  /*0560*/  SHF.R.U32.HI R9, RZ, 0x2, R9 ;  /* 0x00000002ff097819 */ /* 0x000fca0000011609 */
[----:B------:R-:W-:Y:S01]  /*0570*/  IMAD.WIDE.U32 R24, R9, UR6, R28 ;  /* 0x0000000609187c25 */ /* 0x000fe2000f8e001c */
[----:B------:R-:W-:-:S03]  /*0580*/  UIADD3 UR6, UPT, UPT, -UR5, URZ, URZ ;  /* 0x000000ff05067290 */ /* 0x000fc6000fffe1ff */
[----:B------:R-:W-:Y:S01]  /*0590*/  IMAD.WIDE.U32 R28, R9, UR4, R28 ;  /* 0x00000004091c7c25 */ /* 0x000fe2000f8e001c */
[C---:B------:R-:W-:Y:S02]  /*05a0*/  SHF.L.U64.HI R20, R24.reuse, 0x2, R25 ;  /* 0x0000000218147819 */ /* 0x040fe40000010219 */
[----:B------:R-:W-:Y:S01]  /*05b0*/  CS2R R8, SRZ ;  /* 0x0000000000087805 */ /* 0x000fe2000001ff00 */
[----:B------:R-:W-:Y:S01]  /*05c0*/  UMOV UR5, URZ ;  /* 0x000000ff00057c82 */ /* 0x000fe20008000000 */
[----:B------:R-:W-:Y:S01]  /*05d0*/  IMAD.SHL.U32 R24, R24, 0x4, RZ ;  /* 0x0000000418187824 */ /* 0x000fe200078e00ff */
[----:B------:R-:W-:Y:S01]  /*05e0*/  SHF.L.U64.HI R21, R28, 0x2, R29 ;  /* 0x000000021c157819 */ /* 0x000fe2000001021d */
[----:B-1----:R-:W-:-:S06]  /*05f0*/  UMOV UR4, URZ ;  /* 0x000000ff00047c82 */ /* 0x002fcc0008000000 */
.L_x_2:
[----:B------:R-:W-:Y:S01]  /*0600*/  IMAD.U32 R19, RZ, RZ, UR5 ;  /* 0x00000005ff137e24 */ /* 0x000fe2000f8e00ff */
[----:B------:R-:W-:Y:S01]  /*0610*/  IADD3 R17, P0, PT, R0, UR5, RZ ;  /* 0x0000000500117c10 */ /* 0x000fe2000ff1e0ff */
[----:B------:R-:W-:-:S03]  /*0620*/  IMAD.U32 R37, RZ, RZ, UR7 ;  /* 0x00000007ff257e24 */ /* 0x000fc6000f8e00ff */
[----:B------:R-:W-:Y:S02]  /*0630*/  LEA.HI.X.SX32 R16, R19, R2, 0x1, P0 ;  /* 0x0000000213107211 */ /* 0x000fe400000f0eff */
[----:B------:R-:W-:-:S04]  /*0640*/  LEA R35, P0, R17, UR16, 0x1 ;  /* 0x0000001011237c11 */ /* 0x000fc8000f8008ff */
[----:B------:R-:W-:Y:S02]  /*0650*/  LEA.HI.X R17, R17, UR17, R16, 0x1, P0 ;  /* 0x0000001111117c11 */ /* 0x000fe400080f0c10 */
[----:B------:R-:W-:-:S05]  /*0660*/  IADD3 R34, P0, PT, R24, R35, RZ ;  /* 0x0000002318227210 */ /* 0x000fca0007f1e0ff */
[----:B------:R-:W-:Y:S02]  /*0670*/  IMAD.X R35, R20, 0x1, R17, P0 ;  /* 0x0000000114237824 */ /* 0x000fe400000e0611 */
[----:B------:R-:W-:-:S03]  /*0680*/  IMAD.WIDE.U32 R36, R37, 0x10, R34 ;  /* 0x0000001025247825 */ /* 0x000fc600078e0022 */
[----:B------:R-:W2:Y:S04]  /*0690*/  LDG.E R26, desc[UR12][R34.64] ;  /* 0x0000000c221a7981 */ /* 0x000ea8000c1e1900 */
[----:B------:R-:W3:Y:S01]  /*06a0*/  LDG.E R27, desc[UR12][R36.64] ;  /* 0x0000000c241b7981 */ /* 0x000ee2000c1e1900 */
[----:B------:R-:W-:Y:S01]  /*06b0*/  LEA R32, P0, R28, R7, 0x2 ;  /* 0x000000071c207211 */ /* 0x000fe200078010ff */
[----:B------:R-:W-:Y:S02]  /*06c0*/  IMAD.U32 R31, RZ, RZ, UR14 ;  /* 0x0000000eff1f7e24 */ /* 0x000fe4000f8e00ff */
[----:B------:R0:W4:Y:S02]  /*06d0*/  LDG.E R22, desc[UR12][R34.64+0x10] ;  /* 0x0000100c22167981 */ /* 0x000124000c1e1900 */
[----:B------:R-:W-:-:S02]  /*06e0*/  IMAD.X R33, R6, 0x1, R21, P0 ;  /* 0x0000000106217824 */ /* 0x000fc400000e0615 */
[----:B------:R1:W5:Y:S01]  /*06f0*/  LDG.E R23, desc[UR12][R36.64+0x10] ;  /* 0x0000100c24177981 */ /* 0x000362000c1e1900 */
[----:B------:R-:W-:-:S03]  /*0700*/  IMAD.WIDE.U32 R30, R31, 0x10, R32 ;  /* 0x000000101f1e7825 */ /* 0x000fc600078e0020 */
[----:B------:R-:W5:Y:S04]  /*0710*/  LDG.E R16, desc[UR12][R32.64] ;  /* 0x0000000c20107981 */ /* 0x000f68000c1e1900 */
[----:B------:R-:W5:Y:S04]  /*0720*/  LDG.E R18, desc[UR12][R32.64+0x10] ;  /* 0x0000100c20127981 */ /* 0x000f68000c1e1900 */
[----:B------:R-:W5:Y:S04]  /*0730*/  LDG.E R17, desc[UR12][R30.64] ;  /* 0x0000000c1e117981 */ /* 0x000f68000c1e1900 */
[----:B------:R-:W5:Y:S01]  /*0740*/  LDG.E R19, desc[UR12][R30.64+0x10] ;  /* 0x0000100c1e137981 */ /* 0x000f62000c1e1900 */
[----:B0-----:R-:W-:Y:S01]  /*0750*/  IMAD.U32 R35, RZ, RZ, UR11 ;  /* 0x0000000bff237e24 */ /* 0x001fe2000f8e00ff */
[----:B------:R-:W-:-:S04]  /*0760*/  IADD3 R25, P0, PT, R0, UR11, RZ ;  /* 0x0000000b00197c10 */ /* 0x000fc8000ff1e0ff */
[----:B------:R-:W-:Y:S02]  /*0770*/  LEA.HI.X.SX32 R34, R35, R2, 0x1, P0 ;  /* 0x0000000223227211 */ /* 0x000fe400000f0eff */
[----:B------:R-:W-:-:S04]  /*0780*/  LEA R35, P0, R25, UR16, 0x1 ;  /* 0x0000001019237c11 */ /* 0x000fc8000f8008ff */
[----:B------:R-:W-:Y:S02]  /*0790*/  LEA.HI.X R25, R25, UR17, R34, 0x1, P0 ;  /* 0x0000001119197c11 */ /* 0x000fe400080f0c22 */
[----:B------:R-:W-:Y:S01]  /*07a0*/  IADD3 R34, P0, PT, R35, R24, RZ ;  /* 0x0000001823227210 */ /* 0x000fe20007f1e0ff */
[----:B-1----:R-:W-:-:S04]  /*07b0*/  IMAD.U32 R37, RZ, RZ, UR7 ;  /* 0x00000007ff257e24 */ /* 0x002fc8000f8e00ff */
[----:B------:R-:W-:Y:S02]  /*07c0*/  IMAD.X R35, R25, 0x1, R20, P0 ;  /* 0x0000000119237824 */ /* 0x000fe400000e0614 */
[----:B------:R-:W-:Y:S01]  /*07d0*/  IMAD.WIDE.U32 R36, R37, 0x10, R34 ;  /* 0x0000001025247825 */ /* 0x000fe200078e0022 */
[----:B--2---:R-:W-:Y:S04]  /*07e0*/  MOVM.16.MT88 R26, R26 ;  /* 0x000000001a1a723a */ /* 0x004fe80000000000 */
[----:B---3--:R-:W0:Y:S04]  /*07f0*/  MOVM.16.MT88 R27, R27 ;  /* 0x000000001b1b723a */ /* 0x008e280000000000 */
[----:B----4-:R-:W-:Y:S04]  /*0800*/  MOVM.16.MT88 R22, R22 ;  /* 0x000000001616723a */ /* 0x010fe80000000000 */
[----:B-----5:R-:W1:Y:S01]  /*0810*/  MOVM.16.MT88 R23, R23 ;  /* 0x000000001717723a */ /* 0x020e620000000000 */
[C---:B0-----:R-:W-:Y:S03]  /*0820*/  HMMA.16816.F32 R8, R16.reuse, R26, R8 ;  /* 0x0000001a1008723c */ /* 0x041fe60000001808 */
[----:B------:R-:W2:Y:S04]  /*0830*/  LDG.E R26, desc[UR12][R34.64] ;  /* 0x0000000c221a7981 */ /* 0x000ea8000c1e1900 */
[----:B------:R-:W3:Y:S01]  /*0840*/  LDG.E R27, desc[UR12][R36.64] ;  /* 0x0000000c241b7981 */ /* 0x000ee2000c1e1900 */
[----:B-1----:R-:W-:Y:S03]  /*0850*/  HMMA.16816.F32 R12, R16, R22, R12 ;  /* 0x00000016100c723c */ /* 0x002fe6000000180c */
[----:B------:R0:W4:Y:S04]  /*0860*/  LDG.E R22, desc[UR12][R34.64+0x10] ;  /* 0x0000100c22167981 */ /* 0x000128000c1e1900 */
[----:B------:R1:W5:Y:S04]  /*0870*/  LDG.E R23, desc[UR12][R36.64+0x10] ;  /* 0x0000100c24177981 */ /* 0x000368000c1e1900 */
        /* <DEDUP_REMOVED lines=44> */
[----:B------:R-:W4:Y:S04]  /*0b40*/  LDG.E R22, desc[UR12][R34.64+0x10] ;  /* 0x0000100c22167981 */ /* 0x000f28000c1e1900 */
[----:B------:R-:W5:Y:S04]  /*0b50*/  LDG.E R23, desc[UR12][R36.64+0x10] ;  /* 0x0000100c24177981 */ /* 0x000f68000c1e1900 */
[----:B------:R-:W5:Y:S04]  /*0b60*/  LDG.E R16, desc[UR12][R32.64+0x60] ;  /* 0x0000600c20107981 */ /* 0x000f68000c1e1900 */
[----:B------:R-:W5:Y:S04]  /*0b70*/  LDG.E R18, desc[UR12][R32.64+0x70] ;  /* 0x0000700c20127981 */ /* 0x000f68000c1e1900 */
[----:B------:R-:W5:Y:S04]  /*0b80*/  LDG.E R17, desc[UR12][R30.64+0x60] ;  /* 0x0000600c1e117981 */ /* 0x000f68000c1e1900 */
[----:B------:R-:W5:Y:S01]  /*0b90*/  LDG.E R19, desc[UR12][R30.64+0x70] ;  /* 0x0000700c1e137981 */ /* 0x000f62000c1e1900 */
[----:B------:R-:W-:-:S04]  /*0ba0*/  UIADD3 UR6, UPT, UPT, UR6, 0x4, URZ ;  /* 0x0000000406067890 */ /* 0x000fc8000fffe0ff */
[----:B------:R-:W-:Y:S01]  /*0bb0*/  UISETP.NE.AND UP1, UPT, UR6, URZ, UPT ;  /* 0x000000ff0600728c */ /* 0x000fe2000bf25270 */
[----:B------:R-:W-:Y:S01]  /*0bc0*/  IADD3 R7, P0, PT, R7, 0x80, RZ ;  /* 0x0000008007077810 */ /* 0x000fe20007f1e0ff */
[----:B------:R-:W-:-:S04]  /*0bd0*/  UIADD3 UR4, UPT, UPT, UR4, 0x40, URZ ;  /* 0x0000004004047890 */ /* 0x000fc8000fffe0ff */
[----:B------:R-:W-:Y:S01]  /*0be0*/  IMAD.X R6, RZ, RZ, R6, P0 ;  /* 0x000000ffff067224 */ /* 0x000fe200000e0606 */
[----:B------:R-:W-:Y:S02]  /*0bf0*/  ULEA UR9, UR7, UR9, 0x6 ;  /* 0x0000000907097291 */ /* 0x000fe4000f8e30ff */
[----:B------:R-:W-:Y:S02]  /*0c00*/  ULEA UR10, UR7, UR10, 0x6 ;  /* 0x0000000a070a7291 */ /* 0x000fe4000f8e30ff */
[----:B------:R-:W-:Y:S02]  /*0c10*/  ULEA UR11, UR7, UR11, 0x6 ;  /* 0x0000000b070b7291 */ /* 0x000fe4000f8e30ff */
[----:B------:R-:W-:Y:S01]  /*0c20*/  ULEA UR5, UR7, UR5, 0x6 ;  /* 0x0000000507057291 */ /* 0x000fe2000f8e30ff */
[----:B--2---:R-:W-:Y:S04]  /*0c30*/  MOVM.16.MT88 R26, R26 ;  /* 0x000000001a1a723a */ /* 0x004fe80000000000 */
[----:B---3--:R-:W0:Y:S04]  /*0c40*/  MOVM.16.MT88 R27, R27 ;  /* 0x000000001b1b723a */ /* 0x008e280000000000 */
[----:B----4-:R-:W-:Y:S04]  /*0c50*/  MOVM.16.MT88 R22, R22 ;  /* 0x000000001616723a */ /* 0x010fe80000000000 */
[----:B-----5:R-:W1:Y:S01]  /*0c60*/  MOVM.16.MT88 R23, R23 ;  /* 0x000000001717723a */ /* 0x020e620000000000 */
[C---:B0-----:R-:W-:Y:S08]  /*0c70*/  HMMA.16816.F32 R8, R16.reuse, R26, R8 ;  /* 0x0000001a1008723c */ /* 0x041ff00000001808 */
[----:B-1----:R-:W-:Y:S01]  /*0c80*/  HMMA.16816.F32 R12, R16, R22, R12 ;  /* 0x00000016100c723c */ /* 0x002fe2000000180c */
[----:B------:R-:W-:-:S04]  /*0c90*/  NOP ;  /* 0x0000000000007918 */ /* 0x000fc80000000000 */
[----:B------:R-:W-:-:S15]  /*0ca0*/  BRA.U UP1, `(.L_x_2) ;  /* 0xfffffff901547547 */ /* 0x000fde000b83ffff */
.L_x_1:
[----:B------:R-:W-:Y:S05]  /*0cb0*/  BRA.U !UP0, `(.L_x_0) ;  /* 0x0000000108d87547 */ /* 0x000fea000b800000 */
[----:B------:R-:W0:Y:S01]  /*0cc0*/  S2R R6, SR_LANEID ;  /* 0x0000000000067919 */ /* 0x000e220000000000 */
[----:B------:R-:W1:Y:S01]  /*0cd0*/  LDCU.64 UR10, c[0x0][0x380] ;  /* 0x00007000ff0a77ac */ /* 0x000e620008000a00 */
[----:B------:R-:W-:Y:S02]  /*0ce0*/  IMAD R5, R5, UR14, RZ ;  /* 0x0000000e05057c24 */ /* 0x000fe4000f8e02ff */
[----:B------:R-:W-:Y:S01]  /*0cf0*/  IMAD.MOV.U32 R21, RZ, RZ, RZ ;  /* 0x000000ffff157224 */ /* 0x000fe200078e00ff */
[----:B------:R-:W-:Y:S01]  /*0d00*/  USHF.R.U32.HI UR5, URZ, 0x1, UR14 ;  /* 0x00000001ff057899 */ /* 0x000fe2000801160e */
[----:B------:R-:W-:Y:S01]  /*0d10*/  IMAD.SHL.U32 R5, R5, 0x10, RZ ;  /* 0x0000001005057824 */ /* 0x000fe200078e00ff */
[----:B------:R-:W-:Y:S01]  /*0d20*/  USHF.R.U32.HI UR6, URZ, 0x1, UR7 ;  /* 0x00000001ff067899 */ /* 0x000fe20008011607 */
[----:B------:R-:W2:Y:S03]  /*0d30*/  LDCU.64 UR16, c[0x0][0x388] ;  /* 0x00007100ff1077ac */ /* 0x000ea60008000a00 */
[----:B------:R-:W-:Y:S01]  /*0d40*/  IADD3 R16, P0, PT, R5, UR4, RZ ;  /* 0x0000000405107c10 */ /* 0x000fe2000ff1e0ff */
[----:B------:R-:W-:-:S03]  /*0d50*/  UIMAD UR4, UR4, UR7, URZ ;  /* 0x00000007040472a4 */ /* 0x000fc6000f8e02ff */
[----:B------:R-:W-:Y:S02]  /*0d60*/  LEA.HI.X.SX32 R5, R5, RZ, 0x1, P0 ;  /* 0x000000ff05057211 */ /* 0x000fe400000f0eff */
[----:B-1----:R-:W-:-:S04]  /*0d70*/  LEA R25, P0, R16, UR10, 0x1 ;  /* 0x0000000a10197c11 */ /* 0x002fc8000f8008ff */
[----:B------:R-:W-:Y:S02]  /*0d80*/  LEA.HI.X R5, R16, UR11, R5, 0x1, P0 ;  /* 0x0000000b10057c11 */ /* 0x000fe400080f0c05 */
[----:B0-----:R-:W-:Y:S02]  /*0d90*/  LOP3.LUT R20, R6, 0x3, RZ, 0xc0, !PT ;  /* 0x0000000306147812 */ /* 0x001fe400078ec0ff */
[----:B------:R-:W-:-:S05]  /*0da0*/  SHF.R.U32.HI R17, RZ, 0x2, R6 ;  /* 0x00000002ff117819 */ /* 0x000fca0000011606 */
[----:B------:R-:W-:Y:S01]  /*0db0*/  IMAD.WIDE.U32 R6, R17, UR5, R20 ;  /* 0x0000000511067c25 */ /* 0x000fe2000f8e0014 */
[----:B------:R-:W-:-:S03]  /*0dc0*/  UIADD3 UR5, UPT, UPT, -UR8, URZ, URZ ;  /* 0x000000ff08057290 */ /* 0x000fc6000fffe1ff */
[----:B------:R-:W-:Y:S01]  /*0dd0*/  IMAD.WIDE.U32 R20, R17, UR6, R20 ;  /* 0x0000000611147c25 */ /* 0x000fe2000f8e0014 */
[----:B------:R-:W-:-:S04]  /*0de0*/  SHF.L.U64.HI R26, R6, 0x2, R7 ;  /* 0x00000002061a7819 */ /* 0x000fc80000010207 */
[----:B--2---:R-:W-:-:S07]  /*0df0*/  SHF.L.U64.HI R24, R20, 0x2, R21 ;  /* 0x0000000214187819 */ /* 0x004fce0000010215 */
.L_x_3:
[----:B------:R-:W-:Y:S01]  /*0e00*/  IMAD.U32 R19, RZ, RZ, UR4 ;  /* 0x00000004ff137e24 */ /* 0x000fe2000f8e00ff */
[----:B------:R-:W-:Y:S01]  /*0e10*/  IADD3 R17, P0, PT, R0, UR4, RZ ;  /* 0x0000000400117c10 */ /* 0x000fe2000ff1e0ff */
[----:B------:R-:W-:-:S03]  /*0e20*/  IMAD.U32 R35, RZ, RZ, UR7 ;  /* 0x00000007ff237e24 */ /* 0x000fc6000f8e00ff */
[----:B------:R-:W-:Y:S02]  /*0e30*/  LEA.HI.X.SX32 R16, R19, R2, 0x1, P0 ;  /* 0x0000000213107211 */ /* 0x000fe400000f0eff */
[----:B------:R-:W-:-:S04]  /*0e40*/  LEA R31, P0, R17, UR16, 0x1 ;  /* 0x00000010111f7c11 */ /* 0x000fc8000f8008ff */
[----:B------:R-:W-:Y:S02]  /*0e50*/  LEA.HI.X R17, R17, UR17, R16, 0x1, P0 ;  /* 0x0000001111117c11 */ /* 0x000fe400080f0c10 */
[----:B------:R-:W-:-:S05]  /*0e60*/  LEA R30, P0, R20, R31, 0x2 ;  /* 0x0000001f141e7211 */ /* 0x000fca00078010ff */
[----:B------:R-:W-:Y:S02]  /*0e70*/  IMAD.X R31, R17, 0x1, R24, P0 ;  /* 0x00000001111f7824 */ /* 0x000fe400000e0618 */
[----:B------:R-:W-:-:S03]  /*0e80*/  IMAD.WIDE.U32 R34, R35, 0x10, R30 ;  /* 0x0000001023227825 */ /* 0x000fc600078e001e */
[----:B------:R-:W2:Y:S04]  /*0e90*/  LDG.E R27, desc[UR12][R30.64] ;  /* 0x0000000c1e1b7981 */ /* 0x000ea8000c1e1900 */
[----:B------:R2:W3:Y:S04]  /*0ea0*/  LDG.E R32, desc[UR12][R30.64+0x10] ;  /* 0x0000100c1e207981 */ /* 0x0004e8000c1e1900 */
[----:B------:R-:W4:Y:S04]  /*0eb0*/  LDG.E R36, desc[UR12][R34.64] ;  /* 0x0000000c22247981 */ /* 0x000f28000c1e1900 */
[----:B------:R-:W5:Y:S01]  /*0ec0*/  LDG.E R33, desc[UR12][R34.64+0x10] ;  /* 0x0000100c22217981 */ /* 0x000f62000c1e1900 */
[----:B------:R-:W-:Y:S01]  /*0ed0*/  LEA R28, P0, R6, R25, 0x2 ;  /* 0x00000019061c7211 */ /* 0x000fe200078010ff */
[----:B------:R-:W-:-:S04]  /*0ee0*/  IMAD.U32 R23, RZ, RZ, UR14 ;  /* 0x0000000eff177e24 */ /* 0x000fc8000f8e00ff */
[----:B------:R-:W-:Y:S02]  /*0ef0*/  IMAD.X R29, R5, 0x1, R26, P0 ;  /* 0x00000001051d7824 */ /* 0x000fe400000e061a */
[----:B------:R-:W-:-:S03]  /*0f00*/  IMAD.WIDE.U32 R22, R23, 0x10, R28 ;  /* 0x0000001017167825 */ /* 0x000fc600078e001c */
[----:B------:R-:W5:Y:S04]  /*0f10*/  LDG.E R16, desc[UR12][R28.64] ;  /* 0x0000000c1c107981 */ /* 0x000f68000c1e1900 */
[----:B------:R-:W5:Y:S04]  /*0f20*/  LDG.E R18, desc[UR12][R28.64+0x10] ;  /* 0x0000100c1c127981 */ /* 0x000f68000c1e1900 */
[----:B------:R-:W5:Y:S04]  /*0f30*/  LDG.E R17, desc[UR12][R22.64] ;  /* 0x0000000c16117981 */ /* 0x000f68000c1e1900 */
[----:B------:R-:W5:Y:S01]  /*0f40*/  LDG.E R19, desc[UR12][R22.64+0x10] ;  /* 0x0000100c16137981 */ /* 0x000f62000c1e1900 */
[----:B------:R-:W-:Y:S01]  /*0f50*/  UIADD3 UR5, UPT, UPT, UR5, 0x1, URZ ;  /* 0x0000000105057890 */ /* 0x000fe2000fffe0ff */
[----:B------:R-:W-:Y:S01]  /*0f60*/  IADD3 R25, P0, PT, R25, 0x20, RZ ;  /* 0x0000002019197810 */ /* 0x000fe20007f1e0ff */
[----:B------:R-:W-:-:S02]  /*0f70*/  ULEA UR4, UR7, UR4, 0x4 ;  /* 0x0000000407047291 */ /* 0x000fc4000f8e20ff */
[----:B------:R-:W-:Y:S02]  /*0f80*/  UISETP.NE.AND UP0, UPT, UR5, URZ, UPT ;  /* 0x000000ff0500728c */ /* 0x000fe4000bf05270 */
[----:B------:R-:W-:Y:S01]  /*0f90*/  IMAD.X R5, RZ, RZ, R5, P0 ;  /* 0x000000ffff057224 */ /* 0x000fe200000e0605 */
[----:B--2---:R-:W-:Y:S04]  /*0fa0*/  MOVM.16.MT88 R30, R27 ;  /* 0x000000001b1e723a */ /* 0x004fe80000000000 */
[----:B---3--:R-:W-:Y:S04]  /*0fb0*/  MOVM.16.MT88 R32, R32 ;  /* 0x000000002020723a */ /* 0x008fe80000000000 */
[----:B----4-:R-:W0:Y:S04]  /*0fc0*/  MOVM.16.MT88 R31, R36 ;  /* 0x00000000241f723a */ /* 0x010e280000000000 */
[----:B-----5:R-:W1:Y:S01]  /*0fd0*/  MOVM.16.MT88 R33, R33 ;  /* 0x000000002121723a */ /* 0x020e620000000000 */
[C---:B0-----:R-:W-:Y:S08]  /*0fe0*/  HMMA.16816.F32 R8, R16.reuse, R30, R8 ;  /* 0x0000001e1008723c */ /* 0x041ff00000001808 */
[----:B-1----:R-:W-:Y:S01]  /*0ff0*/  HMMA.16816.F32 R12, R16, R32, R12 ;  /* 0x00000020100c723c */ /* 0x002fe2000000180c */
[----:B------:R-:W-:-:S04]  /*1000*/  NOP ;  /* 0x0000000000007918 */ /* 0x000fc80000000000 */
[----:B------:R-:W-:-:S15]  /*1010*/  BRA.U UP0, `(.L_x_3) ;  /* 0xfffffffd00787547 */ /* 0x000fde000b83ffff */
.L_x_0:
[----:B------:R-:W0:Y:S01]  /*1020*/  S2R R0, SR_LANEID ;  /* 0x0000000000007919 */ /* 0x000e220000000000 */
[----:B------:R-:W-:Y:S01]  /*1030*/  USHF.R.U32.HI UR7, URZ, 0x1, UR7 ;  /* 0x00000001ff077899 */ /* 0x000fe20008011607 */
[----:B------:R-:W-:Y:S01]  /*1040*/  IMAD.MOV.U32 R7, RZ, RZ, RZ ;  /* 0x000000ffff077224 */ /* 0x000fe200078e00ff */
[----:B0-----:R-:W-:Y:S02]  /*1050*/  LOP3.LUT R6, R0, 0x3, RZ, 0xc0, !PT ;  /* 0x0000000300067812 */ /* 0x001fe400078ec0ff */
[----:B------:R-:W-:-:S05]  /*1060*/  SHF.R.U32.HI R5, RZ, 0x2, R0 ;  /* 0x00000002ff057819 */ /* 0x000fca0000011600 */
[----:B------:R-:W-:-:S04]  /*1070*/  IMAD.WIDE.U32 R6, R5, UR7, R6 ;  /* 0x0000000705067c25 */ /* 0x000fc8000f8e0006 */
[----:B------:R-:W-:Y:S01]  /*1080*/  IMAD.U32 R5, RZ, RZ, UR7 ;  /* 0x00000007ff057e24 */ /* 0x000fe2000f8e00ff */
[----:B------:R-:W-:-:S04]  /*1090*/  LEA R2, P0, R6, R3, 0x3 ;  /* 0x0000000306027211 */ /* 0x000fc800078018ff */
[----:B------:R-:W-:-:S03]  /*10a0*/  LEA.HI.X R3, R6, R4, R7, 0x3, P0 ;  /* 0x0000000406037211 */ /* 0x000fc600000f1c07 */
[----:B------:R-:W-:Y:S02]  /*10b0*/  IMAD.WIDE.U32 R4, R5, 0x40, R2 ;  /* 0x0000004005047825 */ /* 0x000fe400078e0002 */
[----:B------:R-:W-:Y:S04]  /*10c0*/  STG.E.64 desc[UR12][R2.64], R8 ;  /* 0x0000000802007986 */ /* 0x000fe8000c101b0c */
[----:B------:R-:W-:Y:S04]  /*10d0*/  STG.E.64 desc[UR12][R4.64], R10 ;  /* 0x0000000a04007986 */ /* 0x000fe8000c101b0c */
[----:B------:R-:W-:Y:S04]  /*10e0*/  STG.E.64 desc[UR12][R2.64+0x20], R12 ;  /* 0x0000200c02007986 */ /* 0x000fe8000c101b0c */
[----:B------:R-:W-:Y:S01]  /*10f0*/  STG.E.64 desc[UR12][R4.64+0x20], R14 ;  /* 0x0000200e04007986 */ /* 0x000fe2000c101b0c */
[----:B------:R-:W-:Y:S05]  /*1100*/  EXIT ;  /* 0x000000000000794d */ /* 0x000fea0003800000 */
.L_x_4:
[----:B------:R-:W-:-:S00]  /*1110*/  BRA `(.L_x_4) ;  /* 0xfffffffc00fc7947 */ /* 0x000fc0000383ffff */
[----:B------:R-:W-:-:S00]  /*1120*/  NOP ;  /* 0x0000000000007918 */ /* 0x000fc00000000000 */
        /* <DEDUP_REMOVED lines=13> */
.L_x_5:


//--------------------- .nv.shared.reserved.0     --------------------------
	.section	.nv.shared.reserved.0,"aw",@nobits
	.weak		__nv_reservedSMEM_offset_0_alias
	.size		__nv_reservedSMEM_offset_0_alias, 0, 64
	.other		__nv_reservedSMEM_offset_0_alias,@"STO_CUDA_RESERVED_SHARED STV_DEFAULT"
__nv_reservedSMEM_offset_0_alias:
	.zero		0
	.zero		64


//--------------------- .nv.constant0._Z11matmul_gpu1P6__halfS0_Pfiii --------------------------
	.section	.nv.constant0._Z11matmul_gpu1P6__halfS0_Pfiii,"a",@progbits
	.sectionflags	@""
	.align	4
.nv.constant0._Z11matmul_gpu1P6__halfS0_Pfiii:
	.zero		932


//--------------------- SYMBOLS --------------------------

	.type		.nv.reservedSmem.offset0,@object
	.size		.nv.reservedSmem.offset0,0x4
